//
// Generated by NVIDIA NVVM Compiler
//
// Compiler Build ID: CL-36424714
// Cuda compilation tools, release 13.0, V13.0.88
// Based on NVVM 20.0.0
//

.version 9.0
.target sm_100
.address_size 64

	// .globl	_Z11gostEncryptPyS_
.const .align 4 .b8 gKey[32];
.const .align 2 .b8 gTable[256];

.visible .entry _Z11gostEncryptPyS_(
	.param .u64 .ptr .align 1 _Z11gostEncryptPyS__param_0,
	.param .u64 .ptr .align 1 _Z11gostEncryptPyS__param_1
)
{
	.reg .pred 	%p<4>;
	.reg .b16 	%rs<7>;
	.reg .b32 	%r<107>;
	.reg .b64 	%rd<75>;

	ld.param.u64 	%rd2, [_Z11gostEncryptPyS__param_0];
	ld.param.u64 	%rd1, [_Z11gostEncryptPyS__param_1];
	cvta.to.global.u64 	%rd3, %rd2;
	mov.u32 	%r13, %ctaid.x;
	mov.u32 	%r14, %ntid.x;
	mov.u32 	%r15, %tid.x;
	mad.lo.s32 	%r1, %r13, %r14, %r15;
	mul.wide.s32 	%rd4, %r1, 8;
	add.s64 	%rd5, %rd3, %rd4;
	ld.global.u64 	%rd6, [%rd5];
	{ .reg .b32 tmp; mov.b64 {tmp, %r105}, %rd6; }
	cvt.u32.u64 	%r106, %rd6;
	mov.b32 	%r103, 0;
	mov.u64 	%rd9, gKey;
	mov.u64 	%rd12, gTable;
	add.s64 	%rd13, %rd12, 224;
	add.s64 	%rd17, %rd12, 192;
	mov.u32 	%r104, %r103;
$L__BB0_1:
	add.s32 	%r16, %r103, 1;
	setp.lt.u32 	%p1, %r16, 25;
	add.s32 	%r17, %r104, -1;
	selp.b32 	%r18, %r103, %r17, %p1;
	shl.b32 	%r19, %r18, 2;
	cvt.u64.u32 	%rd7, %r19;
	and.b64  	%rd8, %rd7, 28;
	add.s64 	%rd10, %rd9, %rd8;
	ld.const.u32 	%r20, [%rd10];
	add.s32 	%r21, %r20, %r106;
	shr.u32 	%r22, %r21, 28;
	mul.wide.u32 	%rd11, %r22, 2;
	add.s64 	%rd14, %rd13, %rd11;
	ld.const.u16 	%r23, [%rd14];
	shr.u32 	%r24, %r21, 23;
	cvt.u64.u32 	%rd15, %r24;
	and.b64  	%rd16, %rd15, 30;
	add.s64 	%rd18, %rd17, %rd16;
	ld.const.u16 	%rs1, [%rd18];
	shl.b32 	%r25, %r23, 8;
	mul.wide.s16 	%r26, %rs1, 16;
	add.s32 	%r27, %r25, %r26;
	shr.u32 	%r28, %r21, 19;
	cvt.u64.u32 	%rd19, %r28;
	and.b64  	%rd20, %rd19, 30;
	add.s64 	%rd21, %rd12, 160;
	add.s64 	%rd22, %rd21, %rd20;
	ld.const.u16 	%r29, [%rd22];
	add.s32 	%r30, %r27, %r29;
	shr.u32 	%r31, %r21, 15;
	cvt.u64.u32 	%rd23, %r31;
	and.b64  	%rd24, %rd23, 30;
	add.s64 	%rd25, %rd12, 128;
	add.s64 	%rd26, %rd25, %rd24;
	ld.const.u16 	%rs2, [%rd26];
	shl.b32 	%r32, %r30, 8;
	mul.wide.s16 	%r33, %rs2, 16;
	add.s32 	%r34, %r32, %r33;
	shr.u32 	%r35, %r21, 11;
	cvt.u64.u32 	%rd27, %r35;
	and.b64  	%rd28, %rd27, 30;
	add.s64 	%rd29, %rd12, 96;
	add.s64 	%rd30, %rd29, %rd28;
	ld.const.s16 	%r36, [%rd30];
	add.s32 	%r37, %r34, %r36;
	shr.u32 	%r38, %r21, 7;
	cvt.u64.u32 	%rd31, %r38;
	and.b64  	%rd32, %rd31, 30;
	add.s64 	%rd33, %rd12, 64;
	add.s64 	%rd34, %rd33, %rd32;
	ld.const.u16 	%rs3, [%rd34];
	shl.b32 	%r39, %r37, 8;
	mul.wide.s16 	%r40, %rs3, 16;
	add.s32 	%r41, %r39, %r40;
	shr.u32 	%r42, %r21, 3;
	cvt.u64.u32 	%rd35, %r42;
	and.b64  	%rd36, %rd35, 30;
	add.s64 	%rd37, %rd12, 32;
	add.s64 	%rd38, %rd37, %rd36;
	ld.const.s16 	%r43, [%rd38];
	add.s32 	%r44, %r41, %r43;
	shl.b32 	%r45, %r44, 4;
	shl.b32 	%r46, %r21, 1;
	cvt.u64.u32 	%rd39, %r46;
	and.b64  	%rd40, %rd39, 30;
	add.s64 	%rd41, %rd12, %rd40;
	ld.const.s16 	%r47, [%rd41];
	add.s32 	%r48, %r45, %r47;
	shf.l.wrap.b32 	%r49, %r48, %r48, 1;
	shf.l.wrap.b32 	%r50, %r49, %r49, 1;
	shf.l.wrap.b32 	%r51, %r50, %r50, 1;
	shf.l.wrap.b32 	%r52, %r51, %r51, 1;
	shf.l.wrap.b32 	%r53, %r52, %r52, 1;
	shf.l.wrap.b32 	%r54, %r53, %r53, 1;
	shf.l.wrap.b32 	%r55, %r54, %r54, 1;
	shf.l.wrap.b32 	%r56, %r55, %r55, 1;
	shf.l.wrap.b32 	%r57, %r56, %r56, 1;
	shf.l.wrap.b32 	%r58, %r57, %r57, 1;
	shf.l.wrap.b32 	%r59, %r58, %r58, 1;
	xor.b32  	%r105, %r59, %r105;
	setp.gt.u32 	%p2, %r16, 23;
	selp.s32 	%r60, -1, 0, %p2;
	xor.b32  	%r61, %r16, %r60;
	shl.b32 	%r62, %r61, 2;
	cvt.u64.u32 	%rd42, %r62;
	and.b64  	%rd43, %rd42, 28;
	add.s64 	%rd44, %rd9, %rd43;
	ld.const.u32 	%r63, [%rd44];
	add.s32 	%r64, %r63, %r105;
	shr.u32 	%r65, %r64, 28;
	mul.wide.u32 	%rd45, %r65, 2;
	add.s64 	%rd46, %rd13, %rd45;
	ld.const.u16 	%r66, [%rd46];
	shr.u32 	%r67, %r64, 23;
	cvt.u64.u32 	%rd47, %r67;
	and.b64  	%rd48, %rd47, 30;
	add.s64 	%rd49, %rd17, %rd48;
	ld.const.u16 	%rs4, [%rd49];
	shl.b32 	%r68, %r66, 8;
	mul.wide.s16 	%r69, %rs4, 16;
	add.s32 	%r70, %r68, %r69;
	shr.u32 	%r71, %r64, 19;
	cvt.u64.u32 	%rd50, %r71;
	and.b64  	%rd51, %rd50, 30;
	add.s64 	%rd52, %rd21, %rd51;
	ld.const.u16 	%r72, [%rd52];
	add.s32 	%r73, %r70, %r72;
	shr.u32 	%r74, %r64, 15;
	cvt.u64.u32 	%rd53, %r74;
	and.b64  	%rd54, %rd53, 30;
	add.s64 	%rd55, %rd25, %rd54;
	ld.const.u16 	%rs5, [%rd55];
	shl.b32 	%r75, %r73, 8;
	mul.wide.s16 	%r76, %rs5, 16;
	add.s32 	%r77, %r75, %r76;
	shr.u32 	%r78, %r64, 11;
	cvt.u64.u32 	%rd56, %r78;
	and.b64  	%rd57, %rd56, 30;
	add.s64 	%rd58, %rd29, %rd57;
	ld.const.s16 	%r79, [%rd58];
	add.s32 	%r80, %r77, %r79;
	shr.u32 	%r81, %r64, 7;
	cvt.u64.u32 	%rd59, %r81;
	and.b64  	%rd60, %rd59, 30;
	add.s64 	%rd61, %rd33, %rd60;
	ld.const.u16 	%rs6, [%rd61];
	shl.b32 	%r82, %r80, 8;
	mul.wide.s16 	%r83, %rs6, 16;
	add.s32 	%r84, %r82, %r83;
	shr.u32 	%r85, %r64, 3;
	cvt.u64.u32 	%rd62, %r85;
	and.b64  	%rd63, %rd62, 30;
	add.s64 	%rd64, %rd37, %rd63;
	ld.const.s16 	%r86, [%rd64];
	add.s32 	%r87, %r84, %r86;
	shl.b32 	%r88, %r87, 4;
	shl.b32 	%r89, %r64, 1;
	cvt.u64.u32 	%rd65, %r89;
	and.b64  	%rd66, %rd65, 30;
	add.s64 	%rd67, %rd12, %rd66;
	ld.const.s16 	%r90, [%rd67];
	add.s32 	%r91, %r88, %r90;
	shf.l.wrap.b32 	%r92, %r91, %r91, 1;
	shf.l.wrap.b32 	%r93, %r92, %r92, 1;
	shf.l.wrap.b32 	%r94, %r93, %r93, 1;
	shf.l.wrap.b32 	%r95, %r94, %r94, 1;
	shf.l.wrap.b32 	%r96, %r95, %r95, 1;
	shf.l.wrap.b32 	%r97, %r96, %r96, 1;
	shf.l.wrap.b32 	%r98, %r97, %r97, 1;
	shf.l.wrap.b32 	%r99, %r98, %r98, 1;
	shf.l.wrap.b32 	%r100, %r99, %r99, 1;
	shf.l.wrap.b32 	%r101, %r100, %r100, 1;
	shf.l.wrap.b32 	%r102, %r101, %r101, 1;
	xor.b32  	%r106, %r102, %r106;
	add.s32 	%r104, %r104, -2;
	add.s32 	%r103, %r103, 2;
	setp.ne.s32 	%p3, %r16, 31;
	@%p3 bra 	$L__BB0_1;
	cvta.to.global.u64 	%rd68, %rd1;
	cvt.u64.u32 	%rd69, %r105;
	shl.b64 	%rd70, %rd69, 32;
	cvt.u64.u32 	%rd71, %r106;
	or.b64  	%rd72, %rd70, %rd71;
	mul.wide.s32 	%rd73, %r1, 8;
	add.s64 	%rd74, %rd68, %rd73;
	st.global.u64 	[%rd74], %rd72;
	ret;

}
	// .globl	_Z14gostDecipheredPyS_
.visible .entry _Z14gostDecipheredPyS_(
	.param .u64 .ptr .align 1 _Z14gostDecipheredPyS__param_0,
	.param .u64 .ptr .align 1 _Z14gostDecipheredPyS__param_1
)
{
	.reg .pred 	%p<4>;
	.reg .b16 	%rs<7>;
	.reg .b32 	%r<107>;
	.reg .b64 	%rd<75>;

	ld.param.u64 	%rd2, [_Z14gostDecipheredPyS__param_0];
	ld.param.u64 	%rd1, [_Z14gostDecipheredPyS__param_1];
	cvta.to.global.u64 	%rd3, %rd2;
	mov.u32 	%r13, %ctaid.x;
	mov.u32 	%r14, %ntid.x;
	mov.u32 	%r15, %tid.x;
	mad.lo.s32 	%r1, %r13, %r14, %r15;
	mul.wide.s32 	%rd4, %r1, 8;
	add.s64 	%rd5, %rd3, %rd4;
	ld.global.u64 	%rd6, [%rd5];
	{ .reg .b32 tmp; mov.b64 {tmp, %r106}, %rd6; }
	cvt.u32.u64 	%r105, %rd6;
	mov.b32 	%r103, 0;
	mov.u64 	%rd9, gKey;
	mov.u64 	%rd12, gTable;
	add.s64 	%rd13, %rd12, 224;
	add.s64 	%rd17, %rd12, 192;
	mov.u32 	%r104, %r103;
$L__BB1_1:
	add.s32 	%r16, %r103, 1;
	setp.lt.u32 	%p1, %r16, 9;
	add.s32 	%r17, %r104, -1;
	selp.b32 	%r18, %r103, %r17, %p1;
	shl.b32 	%r19, %r18, 2;
	cvt.u64.u32 	%rd7, %r19;
	and.b64  	%rd8, %rd7, 28;
	add.s64 	%rd10, %rd9, %rd8;
	ld.const.u32 	%r20, [%rd10];
	add.s32 	%r21, %r20, %r106;
	shr.u32 	%r22, %r21, 28;
	mul.wide.u32 	%rd11, %r22, 2;
	add.s64 	%rd14, %rd13, %rd11;
	ld.const.u16 	%r23, [%rd14];
	shr.u32 	%r24, %r21, 23;
	cvt.u64.u32 	%rd15, %r24;
	and.b64  	%rd16, %rd15, 30;
	add.s64 	%rd18, %rd17, %rd16;
	ld.const.u16 	%rs1, [%rd18];
	shl.b32 	%r25, %r23, 8;
	mul.wide.s16 	%r26, %rs1, 16;
	add.s32 	%r27, %r25, %r26;
	shr.u32 	%r28, %r21, 19;
	cvt.u64.u32 	%rd19, %r28;
	and.b64  	%rd20, %rd19, 30;
	add.s64 	%rd21, %rd12, 160;
	add.s64 	%rd22, %rd21, %rd20;
	ld.const.u16 	%r29, [%rd22];
	add.s32 	%r30, %r27, %r29;
	shr.u32 	%r31, %r21, 15;
	cvt.u64.u32 	%rd23, %r31;
	and.b64  	%rd24, %rd23, 30;
	add.s64 	%rd25, %rd12, 128;
	add.s64 	%rd26, %rd25, %rd24;
	ld.const.u16 	%rs2, [%rd26];
	shl.b32 	%r32, %r30, 8;
	mul.wide.s16 	%r33, %rs2, 16;
	add.s32 	%r34, %r32, %r33;
	shr.u32 	%r35, %r21, 11;
	cvt.u64.u32 	%rd27, %r35;
	and.b64  	%rd28, %rd27, 30;
	add.s64 	%rd29, %rd12, 96;
	add.s64 	%rd30, %rd29, %rd28;
	ld.const.s16 	%r36, [%rd30];
	add.s32 	%r37, %r34, %r36;
	shr.u32 	%r38, %r21, 7;
	cvt.u64.u32 	%rd31, %r38;
	and.b64  	%rd32, %rd31, 30;
	add.s64 	%rd33, %rd12, 64;
	add.s64 	%rd34, %rd33, %rd32;
	ld.const.u16 	%rs3, [%rd34];
	shl.b32 	%r39, %r37, 8;
	mul.wide.s16 	%r40, %rs3, 16;
	add.s32 	%r41, %r39, %r40;
	shr.u32 	%r42, %r21, 3;
	cvt.u64.u32 	%rd35, %r42;
	and.b64  	%rd36, %rd35, 30;
	add.s64 	%rd37, %rd12, 32;
	add.s64 	%rd38, %rd37, %rd36;
	ld.const.s16 	%r43, [%rd38];
	add.s32 	%r44, %r41, %r43;
	shl.b32 	%r45, %r44, 4;
	shl.b32 	%r46, %r21, 1;
	cvt.u64.u32 	%rd39, %r46;
	and.b64  	%rd40, %rd39, 30;
	add.s64 	%rd41, %rd12, %rd40;
	ld.const.s16 	%r47, [%rd41];
	add.s32 	%r48, %r45, %r47;
	shf.l.wrap.b32 	%r49, %r48, %r48, 1;
	shf.l.wrap.b32 	%r50, %r49, %r49, 1;
	shf.l.wrap.b32 	%r51, %r50, %r50, 1;
	shf.l.wrap.b32 	%r52, %r51, %r51, 1;
	shf.l.wrap.b32 	%r53, %r52, %r52, 1;
	shf.l.wrap.b32 	%r54, %r53, %r53, 1;
	shf.l.wrap.b32 	%r55, %r54, %r54, 1;
	shf.l.wrap.b32 	%r56, %r55, %r55, 1;
	shf.l.wrap.b32 	%r57, %r56, %r56, 1;
	shf.l.wrap.b32 	%r58, %r57, %r57, 1;
	shf.l.wrap.b32 	%r59, %r58, %r58, 1;
	xor.b32  	%r105, %r59, %r105;
	setp.gt.u32 	%p2, %r16, 7;
	selp.s32 	%r60, -1, 0, %p2;
	xor.b32  	%r61, %r16, %r60;
	shl.b32 	%r62, %r61, 2;
	cvt.u64.u32 	%rd42, %r62;
	and.b64  	%rd43, %rd42, 28;
	add.s64 	%rd44, %rd9, %rd43;
	ld.const.u32 	%r63, [%rd44];
	add.s32 	%r64, %r63, %r105;
	shr.u32 	%r65, %r64, 28;
	mul.wide.u32 	%rd45, %r65, 2;
	add.s64 	%rd46, %rd13, %rd45;
	ld.const.u16 	%r66, [%rd46];
	shr.u32 	%r67, %r64, 23;
	cvt.u64.u32 	%rd47, %r67;
	and.b64  	%rd48, %rd47, 30;
	add.s64 	%rd49, %rd17, %rd48;
	ld.const.u16 	%rs4, [%rd49];
	shl.b32 	%r68, %r66, 8;
	mul.wide.s16 	%r69, %rs4, 16;
	add.s32 	%r70, %r68, %r69;
	shr.u32 	%r71, %r64, 19;
	cvt.u64.u32 	%rd50, %r71;
	and.b64  	%rd51, %rd50, 30;
	add.s64 	%rd52, %rd21, %rd51;
	ld.const.u16 	%r72, [%rd52];
	add.s32 	%r73, %r70, %r72;
	shr.u32 	%r74, %r64, 15;
	cvt.u64.u32 	%rd53, %r74;
	and.b64  	%rd54, %rd53, 30;
	add.s64 	%rd55, %rd25, %rd54;
	ld.const.u16 	%rs5, [%rd55];
	shl.b32 	%r75, %r73, 8;
	mul.wide.s16 	%r76, %rs5, 16;
	add.s32 	%r77, %r75, %r76;
	shr.u32 	%r78, %r64, 11;
	cvt.u64.u32 	%rd56, %r78;
	and.b64  	%rd57, %rd56, 30;
	add.s64 	%rd58, %rd29, %rd57;
	ld.const.s16 	%r79, [%rd58];
	add.s32 	%r80, %r77, %r79;
	shr.u32 	%r81, %r64, 7;
	cvt.u64.u32 	%rd59, %r81;
	and.b64  	%rd60, %rd59, 30;
	add.s64 	%rd61, %rd33, %rd60;
	ld.const.u16 	%rs6, [%rd61];
	shl.b32 	%r82, %r80, 8;
	mul.wide.s16 	%r83, %rs6, 16;
	add.s32 	%r84, %r82, %r83;
	shr.u32 	%r85, %r64, 3;
	cvt.u64.u32 	%rd62, %r85;
	and.b64  	%rd63, %rd62, 30;
	add.s64 	%rd64, %rd37, %rd63;
	ld.const.s16 	%r86, [%rd64];
	add.s32 	%r87, %r84, %r86;
	shl.b32 	%r88, %r87, 4;
	shl.b32 	%r89, %r64, 1;
	cvt.u64.u32 	%rd65, %r89;
	and.b64  	%rd66, %rd65, 30;
	add.s64 	%rd67, %rd12, %rd66;
	ld.const.s16 	%r90, [%rd67];
	add.s32 	%r91, %r88, %r90;
	shf.l.wrap.b32 	%r92, %r91, %r91, 1;
	shf.l.wrap.b32 	%r93, %r92, %r92, 1;
	shf.l.wrap.b32 	%r94, %r93, %r93, 1;
	shf.l.wrap.b32 	%r95, %r94, %r94, 1;
	shf.l.wrap.b32 	%r96, %r95, %r95, 1;
	shf.l.wrap.b32 	%r97, %r96, %r96, 1;
	shf.l.wrap.b32 	%r98, %r97, %r97, 1;
	shf.l.wrap.b32 	%r99, %r98, %r98, 1;
	shf.l.wrap.b32 	%r100, %r99, %r99, 1;
	shf.l.wrap.b32 	%r101, %r100, %r100, 1;
	shf.l.wrap.b32 	%r102, %r101, %r101, 1;
	xor.b32  	%r106, %r102, %r106;
	add.s32 	%r104, %r104, -2;
	add.s32 	%r103, %r103, 2;
	setp.ne.s32 	%p3, %r16, 31;
	@%p3 bra 	$L__BB1_1;
	cvta.to.global.u64 	%rd68, %rd1;
	cvt.u64.u32 	%rd69, %r106;
	shl.b64 	%rd70, %rd69, 32;
	cvt.u64.u32 	%rd71, %r105;
	or.b64  	%rd72, %rd70, %rd71;
	mul.wide.s32 	%rd73, %r1, 8;
	add.s64 	%rd74, %rd68, %rd73;
	st.global.u64 	[%rd74], %rd72;
	ret;

}


// ===== COMPILED SASS (sm_100) =====

	.target	sm_100

	.elftype	@"ET_EXEC"


//--------------------- .note.nv.tkinfo           --------------------------
	.section	.note.nv.tkinfo,"",@"SHT_NOTE"
	.sectionflags	@"SHF_NOTE_NV_TKINFO"
	.tkinfo
        /*0018*/ 	.word	0x00000002
        /*0030*/ 	.string	""
        /*0030*/ 	.string	"ptxas"
        /*0030*/ 	.string	"Cuda compilation tools, release 13.0, V13.0.88"
        /*0030*/ 	.string	"Build cuda_13.0.r13.0/compiler.36424714_0"
        /*0030*/ 	.string	"-arch sm_100 -m 64 "



//--------------------- .note.nv.cuinfo           --------------------------
	.section	.note.nv.cuinfo,"",@"SHT_NOTE"
	.sectionflags	@"SHF_NOTE_NV_CUINFO"
        /*0018*/ 	.short	0x0002
        /*001a*/ 	.short	0x0064
        /*001c*/ 	.short	0x0082
	.zero		2


//--------------------- .nv.info                  --------------------------
	.section	.nv.info,"",@"SHT_CUDA_INFO"
	.align	4


	//----- nvinfo : EIATTR_REGCOUNT
	.align		4
        /*0000*/ 	.byte	0x04, 0x2f
        /*0002*/ 	.short	(.L_3 - .L_2)
	.align		4
.L_2:
        /*0004*/ 	.word	index@(_Z11gostEncryptPyS_)
        /*0008*/ 	.word	0x00000012


	//----- nvinfo : EIATTR_FRAME_SIZE
	.align		4
.L_3:
        /*000c*/ 	.byte	0x04, 0x11
        /*000e*/ 	.short	(.L_5 - .L_4)
	.align		4
.L_4:
        /*0010*/ 	.word	index@(_Z11gostEncryptPyS_)
        /*0014*/ 	.word	0x00000000


	//----- nvinfo : EIATTR_REGCOUNT
	.align		4
.L_5:
        /*0018*/ 	.byte	0x04, 0x2f
        /*001a*/ 	.short	(.L_7 - .L_6)
	.align		4
.L_6:
        /*001c*/ 	.word	index@(_Z14gostDecipheredPyS_)
        /*0020*/ 	.word	0x00000012


	//----- nvinfo : EIATTR_FRAME_SIZE
	.align		4
.L_7:
        /*0024*/ 	.byte	0x04, 0x11
        /*0026*/ 	.short	(.L_9 - .L_8)
	.align		4
.L_8:
        /*0028*/ 	.word	index@(_Z14gostDecipheredPyS_)
        /*002c*/ 	.word	0x00000000


	//----- nvinfo : EIATTR_MIN_STACK_SIZE
	.align		4
.L_9:
        /*0030*/ 	.byte	0x04, 0x12
        /*0032*/ 	.short	(.L_11 - .L_10)
	.align		4
.L_10:
        /*0034*/ 	.word	index@(_Z14gostDecipheredPyS_)
        /*0038*/ 	.word	0x00000000


	//----- nvinfo : EIATTR_MIN_STACK_SIZE
	.align		4
.L_11:
        /*003c*/ 	.byte	0x04, 0x12
        /*003e*/ 	.short	(.L_13 - .L_12)
	.align		4
.L_12:
        /*0040*/ 	.word	index@(_Z11gostEncryptPyS_)
        /*0044*/ 	.word	0x00000000
.L_13:


//--------------------- .nv.compat                --------------------------
	.section	.nv.compat,"",@"SHT_CUDA_COMPAT_INFO"
	.align	4
        /*0000*/ 	.byte	0x02, 0x09, 0x00, 0x00, 0x02, 0x02, 0x01, 0x00, 0x02, 0x05, 0x05, 0x00, 0x03, 0x07, 0x01, 0x01
        /*0010*/ 	.byte	0x02, 0x03, 0x00, 0x00, 0x02, 0x06, 0x01, 0x00, 0x04, 0x0b, 0x08, 0x00, 0x09, 0x00, 0x00, 0x00
        /*0020*/ 	.byte	0x00, 0x00, 0x00, 0x00


//--------------------- .nv.info._Z14gostDecipheredPyS_ --------------------------
	.section	.nv.info._Z14gostDecipheredPyS_,"",@"SHT_CUDA_INFO"
	.sectionflags	@""
	.align	4


	//----- nvinfo : EIATTR_CUDA_API_VERSION
	.align		4
        /*0000*/ 	.byte	0x04, 0x37
        /*0002*/ 	.short	(.L_15 - .L_14)
.L_14:
        /*0004*/ 	.word	0x00000082


	//----- nvinfo : EIATTR_KPARAM_INFO
	.align		4
.L_15:
        /*0008*/ 	.byte	0x04, 0x17
        /*000a*/ 	.short	(.L_17 - .L_16)
.L_16:
        /*000c*/ 	.word	0x00000000
        /*0010*/ 	.short	0x0001
        /*0012*/ 	.short	0x0008
        /*0014*/ 	.byte	0x00, 0xf5, 0x21, 0x00


	//----- nvinfo : EIATTR_KPARAM_INFO
	.align		4
.L_17:
        /*0018*/ 	.byte	0x04, 0x17
        /*001a*/ 	.short	(.L_19 - .L_18)
.L_18:
        /*001c*/ 	.word	0x00000000
        /*0020*/ 	.short	0x0000
        /*0022*/ 	.short	0x0000
        /*0024*/ 	.byte	0x00, 0xf5, 0x21, 0x00


	//----- nvinfo : EIATTR_SPARSE_MMA_MASK
	.align		4
.L_19:
        /*0028*/ 	.byte	0x03, 0x50
        /*002a*/ 	.short	0x0000


	//----- nvinfo : EIATTR_MAXREG_COUNT
	.align		4
        /*002c*/ 	.byte	0x03, 0x1b
        /*002e*/ 	.short	0x00ff


	//----- nvinfo : EIATTR_MERCURY_ISA_VERSION
	.align		4
        /*0030*/ 	.byte	0x03, 0x5f
        /*0032*/ 	.short	0x0101


	//----- nvinfo : EIATTR_VRC_CTA_INIT_COUNT
	.align		4
        /*0034*/ 	.byte	0x02, 0x4a
	.zero		1
	.zero		1


	//----- nvinfo : EIATTR_EXIT_INSTR_OFFSETS
	.align		4
        /*0038*/ 	.byte	0x04, 0x1c
        /*003a*/ 	.short	(.L_21 - .L_20)


	//   ....[0]....
.L_20:
        /*003c*/ 	.word	0x00000820


	//----- nvinfo : EIATTR_CBANK_PARAM_SIZE
	.align		4
.L_21:
        /*0040*/ 	.byte	0x03, 0x19
        /*0042*/ 	.short	0x0010


	//----- nvinfo : EIATTR_PARAM_CBANK
	.align		4
        /*0044*/ 	.byte	0x04, 0x0a
        /*0046*/ 	.short	(.L_23 - .L_22)
	.align		4
.L_22:
        /*0048*/ 	.word	index@(.nv.constant0._Z14gostDecipheredPyS_)
        /*004c*/ 	.short	0x0380
        /*004e*/ 	.short	0x0010


	//----- nvinfo : EIATTR_SW_WAR
	.align		4
.L_23:
        /*0050*/ 	.byte	0x04, 0x36
        /*0052*/ 	.short	(.L_25 - .L_24)
.L_24:
        /*0054*/ 	.word	0x00000008
.L_25:


//--------------------- .nv.info._Z11gostEncryptPyS_ --------------------------
	.section	.nv.info._Z11gostEncryptPyS_,"",@"SHT_CUDA_INFO"
	.sectionflags	@""
	.align	4


	//----- nvinfo : EIATTR_CUDA_API_VERSION
	.align		4
        /*0000*/ 	.byte	0x04, 0x37
        /*0002*/ 	.short	(.L_27 - .L_26)
.L_26:
        /*0004*/ 	.word	0x00000082


	//----- nvinfo : EIATTR_KPARAM_INFO
	.align		4
.L_27:
        /*0008*/ 	.byte	0x04, 0x17
        /*000a*/ 	.short	(.L_29 - .L_28)
.L_28:
        /*000c*/ 	.word	0x00000000
        /*0010*/ 	.short	0x0001
        /*0012*/ 	.short	0x0008
        /*0014*/ 	.byte	0x00, 0xf5, 0x21, 0x00


	//----- nvinfo : EIATTR_KPARAM_INFO
	.align		4
.L_29:
        /*0018*/ 	.byte	0x04, 0x17
        /*001a*/ 	.short	(.L_31 - .L_30)
.L_30:
        /*001c*/ 	.word	0x00000000
        /*0020*/ 	.short	0x0000
        /*0022*/ 	.short	0x0000
        /*0024*/ 	.byte	0x00, 0xf5, 0x21, 0x00


	//----- nvinfo : EIATTR_SPARSE_MMA_MASK
	.align		4
.L_31:
        /*0028*/ 	.byte	0x03, 0x50
        /*002a*/ 	.short	0x0000


	//----- nvinfo : EIATTR_MAXREG_COUNT
	.align		4
        /*002c*/ 	.byte	0x03, 0x1b
        /*002e*/ 	.short	0x00ff


	//----- nvinfo : EIATTR_MERCURY_ISA_VERSION
	.align		4
        /*0030*/ 	.byte	0x03, 0x5f
        /*0032*/ 	.short	0x0101


	//----- nvinfo : EIATTR_VRC_CTA_INIT_COUNT
	.align		4
        /*0034*/ 	.byte	0x02, 0x4a
	.zero		1
	.zero		1


	//----- nvinfo : EIATTR_EXIT_INSTR_OFFSETS
	.align		4
        /*0038*/ 	.byte	0x04, 0x1c
        /*003a*/ 	.short	(.L_33 - .L_32)


	//   ....[0]....
.L_32:
        /*003c*/ 	.word	0x00000820


	//----- nvinfo : EIATTR_CBANK_PARAM_SIZE
	.align		4
.L_33:
        /*0040*/ 	.byte	0x03, 0x19
        /*0042*/ 	.short	0x0010


	//----- nvinfo : EIATTR_PARAM_CBANK
	.align		4
        /*0044*/ 	.byte	0x04, 0x0a
        /*0046*/ 	.short	(.L_35 - .L_34)
	.align		4
.L_34:
        /*0048*/ 	.word	index@(.nv.constant0._Z11gostEncryptPyS_)
        /*004c*/ 	.short	0x0380
        /*004e*/ 	.short	0x0010


	//----- nvinfo : EIATTR_SW_WAR
	.align		4
.L_35:
        /*0050*/ 	.byte	0x04, 0x36
        /*0052*/ 	.short	(.L_37 - .L_36)
.L_36:
        /*0054*/ 	.word	0x00000008
.L_37:


//--------------------- .nv.callgraph             --------------------------
	.section	.nv.callgraph,"",@"SHT_CUDA_CALLGRAPH"
	.align	4
	.sectionentsize	8
	.align		4
        /*0000*/ 	.word	0x00000000
	.align		4
        /*0004*/ 	.word	0xffffffff
	.align		4
        /*0008*/ 	.word	0x00000000
	.align		4
        /*000c*/ 	.word	0xfffffffe
	.align		4
        /*0010*/ 	.word	0x00000000
	.align		4
        /*0014*/ 	.word	0xfffffffd
	.align		4
        /*0018*/ 	.word	0x00000000
	.align		4
        /*001c*/ 	.word	0xfffffffc


//--------------------- .nv.constant3             --------------------------
	.section	.nv.constant3,"a",@progbits
	.align	4
.nv.constant3:
	.type		gKey,@object
	.size		gKey,(gTable - gKey)
gKey:
	.zero		32
	.type		gTable,@object
	.size		gTable,(.L_1 - gTable)
gTable:
	.zero		256
.L_1:


//--------------------- .text._Z14gostDecipheredPyS_ --------------------------
	.section	.text._Z14gostDecipheredPyS_,"ax",@progbits
	.align	128
        .global         _Z14gostDecipheredPyS_
        .type           _Z14gostDecipheredPyS_,@function
        .size           _Z14gostDecipheredPyS_,(.L_x_4 - _Z14gostDecipheredPyS_)
        .other          _Z14gostDecipheredPyS_,@"STO_CUDA_ENTRY STV_DEFAULT"
_Z14gostDecipheredPyS_:
.text._Z14gostDecipheredPyS_:
[----:B------:R-:W-:Y:S01]  /*0000*/  LDC R1, c[0x0][0x37c] ;  /* 0x0000df00ff017b82 */ /* 0x000fe20000000800 */
[----:B------:R-:W0:Y:S07]  /*0010*/  S2R R5, SR_TID.X ;  /* 0x0000000000057919 */ /* 0x000e2e0000002100 */
[----:B------:R-:W0:Y:S01]  /*0020*/  S2UR UR4, SR_CTAID.X ;  /* 0x00000000000479c3 */ /* 0x000e220000002500 */
[----:B------:R-:W1:Y:S07]  /*0030*/  LDCU.64 UR8, c[0x0][0x358] ;  /* 0x00006b00ff0877ac */ /* 0x000e6e0008000a00 */
[----:B------:R-:W0:Y:S08]  /*0040*/  LDC R0, c[0x0][0x360] ;  /* 0x0000d800ff007b82 */ /* 0x000e300000000800 */
[----:B------:R-:W2:Y:S01]  /*0050*/  LDC.64 R2, c[0x0][0x380] ;  /* 0x0000e000ff027b82 */ /* 0x000ea20000000a00 */
[----:B0-----:R-:W-:-:S04]  /*0060*/  IMAD R0, R0, UR4, R5 ;  /* 0x0000000400007c24 */ /* 0x001fc8000f8e0205 */
[----:B--2---:R-:W-:-:S06]  /*0070*/  IMAD.WIDE R2, R0, 0x8, R2 ;  /* 0x0000000800027825 */ /* 0x004fcc00078e0202 */
[----:B-1----:R-:W5:Y:S01]  /*0080*/  LDG.E.64 R2, desc[UR8][R2.64] ;  /* 0x0000000802027981 */ /* 0x002f62000c1e1b00 */
[----:B------:R-:W-:Y:S01]  /*0090*/  UMOV UR4, URZ ;  /* 0x000000ff00047c82 */ /* 0x000fe20008000000 */
[----:B------:R-:W-:-:S05]  /*00a0*/  UMOV UR5, URZ ;  /* 0x000000ff00057c82 */ /* 0x000fca0008000000 */
.L_x_0:
[----:B------:R-:W-:Y:S02]  /*00b0*/  UIADD3 UR7, UPT, UPT, UR4, 0x1, URZ ;  /* 0x0000000104077890 */ /* 0x000fe4000fffe0ff */
[----:B------:R-:W-:Y:S02]  /*00c0*/  UIADD3 UR6, UPT, UPT, UR5, -0x1, URZ ;  /* 0xffffffff05067890 */ /* 0x000fe4000fffe0ff */
[----:B------:R-:W-:Y:S01]  /*00d0*/  UISETP.GE.U32.AND UP0, UPT, UR7, 0x9, UPT ;  /* 0x000000090700788c */ /* 0x000fe2000bf06070 */
[----:B------:R-:W-:Y:S01]  /*00e0*/  UMOV UR10, 0x100 ;  /* 0x00000100000a7882 */ /* 0x000fe20000000000 */
[----:B------:R-:W-:Y:S02]  /*00f0*/  UIADD3 UR5, UPT, UPT, UR5, -0x2, URZ ;  /* 0xfffffffe05057890 */ /* 0x000fe4000fffe0ff */
[----:B------:R-:W-:Y:S02]  /*0100*/  USEL UR6, UR4, UR6, !UP0 ;  /* 0x0000000604067287 */ /* 0x000fe4000c000000 */
[----:B------:R-:W-:-:S02]  /*0110*/  UISETP.GT.U32.AND UP0, UPT, UR7, 0x7, UPT ;  /* 0x000000070700788c */ /* 0x000fc4000bf04070 */
[----:B------:R-:W-:Y:S02]  /*0120*/  USHF.L.U32 UR6, UR6, 0x2, URZ ;  /* 0x0000000206067899 */ /* 0x000fe400080006ff */
[----:B------:R-:W-:Y:S02]  /*0130*/  UIADD3 UR4, UPT, UPT, UR4, 0x2, URZ ;  /* 0x0000000204047890 */ /* 0x000fe4000fffe0ff */
[----:B------:R-:W-:-:S12]  /*0140*/  ULOP3.LUT UR6, UR6, 0x1c, URZ, 0xc0, !UPT ;  /* 0x0000001c06067892 */ /* 0x000fd8000f8ec0ff */
[----:B------:R-:W0:Y:S02]  /*0150*/  LDCU UR6, c[0x3][UR6] ;  /* 0x00c00000060677ac */ /* 0x000e240008000800 */
[----:B0----5:R-:W-:Y:S01]  /*0160*/  VIADD R4, R3, UR6 ;  /* 0x0000000603047c36 */ /* 0x021fe20008000000 */
[----:B------:R-:W-:-:S04]  /*0170*/  ULOP3.LUT UR6, URZ, UR7, URZ, 0x33, !UPT ;  /* 0x00000007ff067292 */ /* 0x000fc8000f8e33ff */
[--C-:B------:R-:W-:Y:S01]  /*0180*/  SHF.R.U32.HI R5, RZ, 0x17, R4.reuse ;  /* 0x00000017ff057819 */ /* 0x100fe20000011604 */
[----:B------:R-:W-:Y:S01]  /*0190*/  USEL UR6, UR6, UR7, UP0 ;  /* 0x0000000706067287 */ /* 0x000fe20008000000 */
[--C-:B------:R-:W-:Y:S01]  /*01a0*/  SHF.R.U32.HI R8, RZ, 0xf, R4.reuse ;  /* 0x0000000fff087819 */ /* 0x100fe20000011604 */
[----:B------:R-:W-:Y:S01]  /*01b0*/  UISETP.NE.AND UP0, UPT, UR7, 0x1f, UPT ;  /* 0x0000001f0700788c */ /* 0x000fe2000bf05270 */
[----:B------:R-:W-:Y:S01]  /*01c0*/  LOP3.LUT R6, R5, 0x1e, RZ, 0xc0, !PT ;  /* 0x0000001e05067812 */ /* 0x000fe200078ec0ff */
[----:B------:R-:W-:Y:S01]  /*01d0*/  USHF.L.U32 UR6, UR6, 0x2, URZ ;  /* 0x0000000206067899 */ /* 0x000fe200080006ff */
[--C-:B------:R-:W-:Y:S02]  /*01e0*/  SHF.R.U32.HI R5, RZ, 0x1c, R4.reuse ;  /* 0x0000001cff057819 */ /* 0x100fe40000011604 */
[----:B------:R-:W-:Y:S01]  /*01f0*/  LOP3.LUT R8, R8, 0x1e, RZ, 0xc0, !PT ;  /* 0x0000001e08087812 */ /* 0x000fe200078ec0ff */
[----:B------:R-:W-:Y:S01]  /*0200*/  ULOP3.LUT UR6, UR6, 0x1c, URZ, 0xc0, !UPT ;  /* 0x0000001c06067892 */ /* 0x000fe2000f8ec0ff */
[----:B------:R-:W-:Y:S01]  /*0210*/  LEA R5, R5, UR10, 0x1 ;  /* 0x0000000a05057c11 */ /* 0x000fe2000f8e08ff */
[----:B------:R-:W0:Y:S01]  /*0220*/  LDC.U16 R6, c[0x3][R6+0xe0] ;  /* 0x00c0380006067b82 */ /* 0x000e220000000400 */
[----:B------:R-:W-:-:S02]  /*0230*/  SHF.R.U32.HI R7, RZ, 0x13, R4 ;  /* 0x00000013ff077819 */ /* 0x000fc40000011604 */
[--C-:B------:R-:W-:Y:S02]  /*0240*/  SHF.R.U32.HI R10, RZ, 0x7, R4.reuse ;  /* 0x00000007ff0a7819 */ /* 0x100fe40000011604 */
[----:B------:R-:W-:Y:S02]  /*0250*/  LOP3.LUT R14, R7, 0x1e, RZ, 0xc0, !PT ;  /* 0x0000001e070e7812 */ /* 0x000fe400078ec0ff */
[----:B------:R-:W-:Y:S01]  /*0260*/  LOP3.LUT R10, R10, 0x1e, RZ, 0xc0, !PT ;  /* 0x0000001e0a0a7812 */ /* 0x000fe200078ec0ff */
[----:B------:R-:W1:Y:S01]  /*0270*/  LDC.U16 R5, c[0x3][R5] ;  /* 0x00c0000005057b82 */ /* 0x000e620000000400 */
[--C-:B------:R-:W-:Y:S01]  /*0280*/  SHF.R.U32.HI R9, RZ, 0xb, R4.reuse ;  /* 0x0000000bff097819 */ /* 0x100fe20000011604 */
[----:B------:R-:W2:Y:S01]  /*0290*/  LDCU UR6, c[0x3][UR6] ;  /* 0x00c00000060677ac */ /* 0x000ea20008000800 */
[----:B------:R-:W-:Y:S01]  /*02a0*/  SHF.R.U32.HI R11, RZ, 0x3, R4 ;  /* 0x00000003ff0b7819 */ /* 0x000fe20000011604 */
[----:B------:R-:W-:Y:S01]  /*02b0*/  IMAD.SHL.U32 R4, R4, 0x2, RZ ;  /* 0x0000000204047824 */ /* 0x000fe200078e00ff */
[----:B------:R-:W-:-:S02]  /*02c0*/  LOP3.LUT R13, R9, 0x1e, RZ, 0xc0, !PT ;  /* 0x0000001e090d7812 */ /* 0x000fc400078ec0ff */
[----:B------:R-:W-:Y:S01]  /*02d0*/  LOP3.LUT R12, R11, 0x1e, RZ, 0xc0, !PT ;  /* 0x0000001e0b0c7812 */ /* 0x000fe200078ec0ff */
[----:B------:R-:W3:Y:S01]  /*02e0*/  LDC.U16 R8, c[0x3][R8+0xa0] ;  /* 0x00c0280008087b82 */ /* 0x000ee20000000400 */
[----:B------:R-:W-:-:S07]  /*02f0*/  LOP3.LUT R11, R4, 0x1e, RZ, 0xc0, !PT ;  /* 0x0000001e040b7812 */ /* 0x000fce00078ec0ff */
[----:B------:R-:W4:Y:S08]  /*0300*/  LDC.U16 R7, c[0x3][R14+0xc0] ;  /* 0x00c030000e077b82 */ /* 0x000f300000000400 */
[----:B------:R-:W2:Y:S08]  /*0310*/  LDC.U16 R10, c[0x3][R10+0x60] ;  /* 0x00c018000a0a7b82 */ /* 0x000eb00000000400 */
[----:B------:R-:W2:Y:S08]  /*0320*/  LDC.S16 R9, c[0x3][R13+0x80] ;  /* 0x00c020000d097b82 */ /* 0x000eb00000000600 */
[----:B------:R-:W2:Y:S01]  /*0330*/  LDC.S16 R4, c[0x3][R12+0x40] ;  /* 0x00c010000c047b82 */ /* 0x000ea20000000600 */
[----:B0-----:R-:W-:-:S07]  /*0340*/  PRMT R6, R6, 0x9910, RZ ;  /* 0x0000991006067816 */ /* 0x001fce00000000ff */
[----:B------:R-:W0:Y:S01]  /*0350*/  LDC.S16 R11, c[0x3][R11+0x20] ;  /* 0x00c008000b0b7b82 */ /* 0x000e220000000600 */
[----:B-1----:R-:W-:Y:S01]  /*0360*/  IMAD R6, R5, 0x10, R6 ;  /* 0x0000001005067824 */ /* 0x002fe200078e0206 */
[----:B---3--:R-:W-:-:S03]  /*0370*/  PRMT R15, R8, 0x9910, RZ ;  /* 0x00009910080f7816 */ /* 0x008fc600000000ff */
[----:B----4-:R-:W-:Y:S02]  /*0380*/  IMAD.U32 R7, R6, 0x10, R7 ;  /* 0x0000001006077824 */ /* 0x010fe400078e0007 */
[----:B------:R-:W-:-:S04]  /*0390*/  IMAD.MOV.U32 R6, RZ, RZ, R15 ;  /* 0x000000ffff067224 */ /* 0x000fc800078e000f */
[----:B------:R-:W-:Y:S01]  /*03a0*/  IMAD R6, R7, 0x10, R6 ;  /* 0x0000001007067824 */ /* 0x000fe200078e0206 */
[----:B--2---:R-:W-:-:S03]  /*03b0*/  PRMT R5, R10, 0x9910, RZ ;  /* 0x000099100a057816 */ /* 0x004fc600000000ff */
[----:B------:R-:W-:Y:S02]  /*03c0*/  IMAD.U32 R9, R6, 0x10, R9 ;  /* 0x0000001006097824 */ /* 0x000fe400078e0009 */
[----:B------:R-:W-:-:S04]  /*03d0*/  IMAD.MOV.U32 R6, RZ, RZ, R5 ;  /* 0x000000ffff067224 */ /* 0x000fc800078e0005 */
[----:B------:R-:W-:-:S04]  /*03e0*/  IMAD R9, R9, 0x10, R6 ;  /* 0x0000001009097824 */ /* 0x000fc800078e0206 */
[----:B------:R-:W-:-:S04]  /*03f0*/  IMAD.U32 R4, R9, 0x10, R4 ;  /* 0x0000001009047824 */ /* 0x000fc800078e0004 */
[----:B0-----:R-:W-:-:S05]  /*0400*/  IMAD R4, R4, 0x10, R11 ;  /* 0x0000001004047824 */ /* 0x001fca00078e020b */
[----:B------:R-:W-:-:S04]  /*0410*/  SHF.L.W.U32.HI R4, R4, 0x1, R4 ;  /* 0x0000000104047819 */ /* 0x000fc80000010e04 */
        /* <DEDUP_REMOVED lines=10> */
[----:B------:R-:W-:-:S05]  /*04c0*/  LOP3.LUT R2, R5, R2, RZ, 0x3c, !PT ;  /* 0x0000000205027212 */ /* 0x000fca00078e3cff */
[----:B------:R-:W-:-:S05]  /*04d0*/  VIADD R4, R2, UR6 ;  /* 0x0000000602047c36 */ /* 0x000fca0008000000 */
[--C-:B------:R-:W-:Y:S02]  /*04e0*/  SHF.R.U32.HI R5, RZ, 0x17, R4.reuse ;  /* 0x00000017ff057819 */ /* 0x100fe40000011604 */
[--C-:B------:R-:W-:Y:S02]  /*04f0*/  SHF.R.U32.HI R8, RZ, 0xf, R4.reuse ;  /* 0x0000000fff087819 */ /* 0x100fe40000011604 */
[----:B------:R-:W-:Y:S02]  /*0500*/  LOP3.LUT R6, R5, 0x1e, RZ, 0xc0, !PT ;  /* 0x0000001e05067812 */ /* 0x000fe400078ec0ff */
[--C-:B------:R-:W-:Y:S02]  /*0510*/  SHF.R.U32.HI R5, RZ, 0x1c, R4.reuse ;  /* 0x0000001cff057819 */ /* 0x100fe40000011604 */
[----:B------:R-:W-:Y:S02]  /*0520*/  LOP3.LUT R8, R8, 0x1e, RZ, 0xc0, !PT ;  /* 0x0000001e08087812 */ /* 0x000fe400078ec0ff */
[----:B------:R-:W-:Y:S01]  /*0530*/  LEA R5, R5, UR10, 0x1 ;  /* 0x0000000a05057c11 */ /* 0x000fe2000f8e08ff */
[----:B------:R-:W0:Y:S01]  /*0540*/  LDC.U16 R6, c[0x3][R6+0xe0] ;  /* 0x00c0380006067b82 */ /* 0x000e220000000400 */
[----:B------:R-:W-:-:S02]  /*0550*/  SHF.R.U32.HI R7, RZ, 0x13, R4 ;  /* 0x00000013ff077819 */ /* 0x000fc40000011604 */
[--C-:B------:R-:W-:Y:S02]  /*0560*/  SHF.R.U32.HI R10, RZ, 0x7, R4.reuse ;  /* 0x00000007ff0a7819 */ /* 0x100fe40000011604 */
[----:B------:R-:W-:Y:S02]  /*0570*/  LOP3.LUT R14, R7, 0x1e, RZ, 0xc0, !PT ;  /* 0x0000001e070e7812 */ /* 0x000fe400078ec0ff */
[----:B------:R-:W-:Y:S01]  /*0580*/  LOP3.LUT R10, R10, 0x1e, RZ, 0xc0, !PT ;  /* 0x0000001e0a0a7812 */ /* 0x000fe200078ec0ff */
[----:B------:R-:W1:Y:S01]  /*0590*/  LDC.U16 R5, c[0x3][R5] ;  /* 0x00c0000005057b82 */ /* 0x000e620000000400 */
[--C-:B------:R-:W-:Y:S02]  /*05a0*/  SHF.R.U32.HI R9, RZ, 0xb, R4.reuse ;  /* 0x0000000bff097819 */ /* 0x100fe40000011604 */
[----:B------:R-:W-:Y:S01]  /*05b0*/  SHF.R.U32.HI R11, RZ, 0x3, R4 ;  /* 0x00000003ff0b7819 */ /* 0x000fe20000011604 */
[----:B------:R-:W-:Y:S01]  /*05c0*/  IMAD.SHL.U32 R4, R4, 0x2, RZ ;  /* 0x0000000204047824 */ /* 0x000fe200078e00ff */
[----:B------:R-:W-:-:S02]  /*05d0*/  LOP3.LUT R13, R9, 0x1e, RZ, 0xc0, !PT ;  /* 0x0000001e090d7812 */ /* 0x000fc400078ec0ff */
[----:B------:R-:W-:Y:S01]  /*05e0*/  LOP3.LUT R12, R11, 0x1e, RZ, 0xc0, !PT ;  /* 0x0000001e0b0c7812 */ /* 0x000fe200078ec0ff */
[----:B------:R-:W2:Y:S01]  /*05f0*/  LDC.U16 R8, c[0x3][R8+0xa0] ;  /* 0x00c0280008087b82 */ /* 0x000ea20000000400 */
[----:B------:R-:W-:-:S07]  /*0600*/  LOP3.LUT R11, R4, 0x1e, RZ, 0xc0, !PT ;  /* 0x0000001e040b7812 */ /* 0x000fce00078ec0ff */
[----:B------:R-:W3:Y:S08]  /*0610*/  LDC.U16 R7, c[0x3][R14+0xc0] ;  /* 0x00c030000e077b82 */ /* 0x000ef00000000400 */
[----:B------:R-:W4:Y:S08]  /*0620*/  LDC.U16 R10, c[0x3][R10+0x60] ;  /* 0x00c018000a0a7b82 */ /* 0x000f300000000400 */
[----:B------:R-:W4:Y:S08]  /*0630*/  LDC.S16 R9, c[0x3][R13+0x80] ;  /* 0x00c020000d097b82 */ /* 0x000f300000000600 */
[----:B------:R-:W4:Y:S01]  /*0640*/  LDC.S16 R4, c[0x3][R12+0x40] ;  /* 0x00c010000c047b82 */ /* 0x000f220000000600 */
[----:B0-----:R-:W-:-:S07]  /*0650*/  PRMT R6, R6, 0x9910, RZ ;  /* 0x0000991006067816 */ /* 0x001fce00000000ff */
[----:B------:R-:W0:Y:S01]  /*0660*/  LDC.S16 R11, c[0x3][R11+0x20] ;  /* 0x00c008000b0b7b82 */ /* 0x000e220000000600 */
[----:B-1----:R-:W-:Y:S01]  /*0670*/  IMAD R6, R5, 0x10, R6 ;  /* 0x0000001005067824 */ /* 0x002fe200078e0206 */
[----:B--2---:R-:W-:-:S03]  /*0680*/  PRMT R15, R8, 0x9910, RZ ;  /* 0x00009910080f7816 */ /* 0x004fc600000000ff */
[----:B---3--:R-:W-:Y:S02]  /*0690*/  IMAD.U32 R7, R6, 0x10, R7 ;  /* 0x0000001006077824 */ /* 0x008fe400078e0007 */
[----:B------:R-:W-:-:S04]  /*06a0*/  IMAD.MOV.U32 R6, RZ, RZ, R15 ;  /* 0x000000ffff067224 */ /* 0x000fc800078e000f */
[----:B------:R-:W-:Y:S01]  /*06b0*/  IMAD R6, R7, 0x10, R6 ;  /* 0x0000001007067824 */ /* 0x000fe200078e0206 */
[----:B----4-:R-:W-:-:S03]  /*06c0*/  PRMT R5, R10, 0x9910, RZ ;  /* 0x000099100a057816 */ /* 0x010fc600000000ff */
        /* <DEDUP_REMOVED lines=16> */
[----:B------:R-:W-:Y:S01]  /*07d0*/  LOP3.LUT R3, R4, R3, RZ, 0x3c, !PT ;  /* 0x0000000304037212 */ /* 0x000fe200078e3cff */
[----:B------:R-:W-:Y:S06]  /*07e0*/  BRA.U UP0, `(.L_x_0) ;  /* 0xfffffff900307547 */ /* 0x000fec000b83ffff */
[----:B------:R-:W0:Y:S02]  /*07f0*/  LDC.64 R4, c[0x0][0x388] ;  /* 0x0000e200ff047b82 */ /* 0x000e240000000a00 */
[----:B0-----:R-:W-:-:S05]  /*0800*/  IMAD.WIDE R4, R0, 0x8, R4 ;  /* 0x0000000800047825 */ /* 0x001fca00078e0204 */
[----:B------:R-:W-:Y:S01]  /*0810*/  STG.E.64 desc[UR8][R4.64], R2 ;  /* 0x0000000204007986 */ /* 0x000fe2000c101b08 */
[----:B------:R-:W-:Y:S05]  /*0820*/  EXIT ;  /* 0x000000000000794d */ /* 0x000fea0003800000 */
.L_x_1:
[----:B------:R-:W-:-:S00]  /*0830*/  BRA `(.L_x_1) ;  /* 0xfffffffc00fc7947 */ /* 0x000fc0000383ffff */
[----:B------:R-:W-:-:S00]  /*0840*/  NOP ;  /* 0x0000000000007918 */ /* 0x000fc00000000000 */
        /* <DEDUP_REMOVED lines=11> */
.L_x_4:


//--------------------- .text._Z11gostEncryptPyS_ --------------------------
	.section	.text._Z11gostEncryptPyS_,"ax",@progbits
	.align	128
        .global         _Z11gostEncryptPyS_
        .type           _Z11gostEncryptPyS_,@function
        .size           _Z11gostEncryptPyS_,(.L_x_5 - _Z11gostEncryptPyS_)
        .other          _Z11gostEncryptPyS_,@"STO_CUDA_ENTRY STV_DEFAULT"
_Z11gostEncryptPyS_:
.text._Z11gostEncryptPyS_:
        /* <DEDUP_REMOVED lines=11> */
.L_x_2:
        /* <DEDUP_REMOVED lines=120> */
.L_x_3:
        /* <DEDUP_REMOVED lines=13> */
.L_x_5:


//--------------------- .nv.shared.reserved.0     --------------------------
	.section	.nv.shared.reserved.0,"aw",@nobits
	.weak		__nv_reservedSMEM_offset_0_alias
	.size		__nv_reservedSMEM_offset_0_alias, 0, 64
	.other		__nv_reservedSMEM_offset_0_alias,@"STO_CUDA_RESERVED_SHARED STV_DEFAULT"
__nv_reservedSMEM_offset_0_alias:
	.zero		0
	.zero		64


//--------------------- .nv.constant0._Z14gostDecipheredPyS_ --------------------------
	.section	.nv.constant0._Z14gostDecipheredPyS_,"a",@progbits
	.sectionflags	@""
	.align	4
.nv.constant0._Z14gostDecipheredPyS_:
	.zero		912


//--------------------- .nv.constant0._Z11gostEncryptPyS_ --------------------------
	.section	.nv.constant0._Z11gostEncryptPyS_,"a",@progbits
	.sectionflags	@""
	.align	4
.nv.constant0._Z11gostEncryptPyS_:
	.zero		912


//--------------------- SYMBOLS --------------------------

	.type		.nv.reservedSmem.offset0,@object
	.size		.nv.reservedSmem.offset0,0x4
